//
// Generated by NVIDIA NVVM Compiler
//
// Compiler Build ID: CL-36424714
// Cuda compilation tools, release 13.0, V13.0.88
// Based on NVVM 20.0.0
//

.version 9.0
.target sm_100
.address_size 64

	// .globl	_Z9VectorAddPfS_S_

.visible .entry _Z9VectorAddPfS_S_(
	.param .u64 .ptr .align 1 _Z9VectorAddPfS_S__param_0,
	.param .u64 .ptr .align 1 _Z9VectorAddPfS_S__param_1,
	.param .u64 .ptr .align 1 _Z9VectorAddPfS_S__param_2
)
{
	.reg .b32 	%r<5>;
	.reg .b32 	%f<4>;
	.reg .b64 	%rd<11>;

	ld.param.u64 	%rd1, [_Z9VectorAddPfS_S__param_0];
	ld.param.u64 	%rd2, [_Z9VectorAddPfS_S__param_1];
	ld.param.u64 	%rd3, [_Z9VectorAddPfS_S__param_2];
	cvta.to.global.u64 	%rd4, %rd3;
	cvta.to.global.u64 	%rd5, %rd2;
	cvta.to.global.u64 	%rd6, %rd1;
	mov.u32 	%r1, %ctaid.x;
	mov.u32 	%r2, %ntid.x;
	mov.u32 	%r3, %tid.x;
	mad.lo.s32 	%r4, %r1, %r2, %r3;
	mul.wide.s32 	%rd7, %r4, 4;
	add.s64 	%rd8, %rd6, %rd7;
	ld.global.f32 	%f1, [%rd8];
	add.s64 	%rd9, %rd5, %rd7;
	ld.global.f32 	%f2, [%rd9];
	add.f32 	%f3, %f1, %f2;
	add.s64 	%rd10, %rd4, %rd7;
	st.global.f32 	[%rd10], %f3;
	ret;

}


// ===== COMPILED SASS (sm_100) =====

	.target	sm_100

	.elftype	@"ET_EXEC"


//--------------------- .note.nv.tkinfo           --------------------------
	.section	.note.nv.tkinfo,"",@"SHT_NOTE"
	.sectionflags	@"SHF_NOTE_NV_TKINFO"
	.tkinfo
        /*0018*/ 	.word	0x00000002
        /*0030*/ 	.string	""
        /*0030*/ 	.string	"ptxas"
        /*0030*/ 	.string	"Cuda compilation tools, release 13.0, V13.0.88"
        /*0030*/ 	.string	"Build cuda_13.0.r13.0/compiler.36424714_0"
        /*0030*/ 	.string	"-arch sm_100 -m 64 "



//--------------------- .note.nv.cuinfo           --------------------------
	.section	.note.nv.cuinfo,"",@"SHT_NOTE"
	.sectionflags	@"SHF_NOTE_NV_CUINFO"
        /*0018*/ 	.short	0x0002
        /*001a*/ 	.short	0x0064
        /*001c*/ 	.short	0x0082
	.zero		2


//--------------------- .nv.info                  --------------------------
	.section	.nv.info,"",@"SHT_CUDA_INFO"
	.align	4


	//----- nvinfo : EIATTR_REGCOUNT
	.align		4
        /*0000*/ 	.byte	0x04, 0x2f
        /*0002*/ 	.short	(.L_1 - .L_0)
	.align		4
.L_0:
        /*0004*/ 	.word	index@(_Z9VectorAddPfS_S_)
        /*0008*/ 	.word	0x0000000c


	//----- nvinfo : EIATTR_FRAME_SIZE
	.align		4
.L_1:
        /*000c*/ 	.byte	0x04, 0x11
        /*000e*/ 	.short	(.L_3 - .L_2)
	.align		4
.L_2:
        /*0010*/ 	.word	index@(_Z9VectorAddPfS_S_)
        /*0014*/ 	.word	0x00000000


	//----- nvinfo : EIATTR_MIN_STACK_SIZE
	.align		4
.L_3:
        /*0018*/ 	.byte	0x04, 0x12
        /*001a*/ 	.short	(.L_5 - .L_4)
	.align		4
.L_4:
        /*001c*/ 	.word	index@(_Z9VectorAddPfS_S_)
        /*0020*/ 	.word	0x00000000
.L_5:


//--------------------- .nv.compat                --------------------------
	.section	.nv.compat,"",@"SHT_CUDA_COMPAT_INFO"
	.align	4
        /*0000*/ 	.byte	0x02, 0x09, 0x00, 0x00, 0x02, 0x02, 0x01, 0x00, 0x02, 0x05, 0x05, 0x00, 0x03, 0x07, 0x01, 0x01
        /*0010*/ 	.byte	0x02, 0x03, 0x00, 0x00, 0x02, 0x06, 0x01, 0x00, 0x04, 0x0b, 0x08, 0x00, 0x09, 0x00, 0x00, 0x00
        /*0020*/ 	.byte	0x00, 0x00, 0x00, 0x00


//--------------------- .nv.info._Z9VectorAddPfS_S_ --------------------------
	.section	.nv.info._Z9VectorAddPfS_S_,"",@"SHT_CUDA_INFO"
	.sectionflags	@""
	.align	4


	//----- nvinfo : EIATTR_CUDA_API_VERSION
	.align		4
        /*0000*/ 	.byte	0x04, 0x37
        /*0002*/ 	.short	(.L_7 - .L_6)
.L_6:
        /*0004*/ 	.word	0x00000082


	//----- nvinfo : EIATTR_KPARAM_INFO
	.align		4
.L_7:
        /*0008*/ 	.byte	0x04, 0x17
        /*000a*/ 	.short	(.L_9 - .L_8)
.L_8:
        /*000c*/ 	.word	0x00000000
        /*0010*/ 	.short	0x0002
        /*0012*/ 	.short	0x0010
        /*0014*/ 	.byte	0x00, 0xf5, 0x21, 0x00


	//----- nvinfo : EIATTR_KPARAM_INFO
	.align		4
.L_9:
        /*0018*/ 	.byte	0x04, 0x17
        /*001a*/ 	.short	(.L_11 - .L_10)
.L_10:
        /*001c*/ 	.word	0x00000000
        /*0020*/ 	.short	0x0001
        /*0022*/ 	.short	0x0008
        /*0024*/ 	.byte	0x00, 0xf5, 0x21, 0x00


	//----- nvinfo : EIATTR_KPARAM_INFO
	.align		4
.L_11:
        /*0028*/ 	.byte	0x04, 0x17
        /*002a*/ 	.short	(.L_13 - .L_12)
.L_12:
        /*002c*/ 	.word	0x00000000
        /*0030*/ 	.short	0x0000
        /*0032*/ 	.short	0x0000
        /*0034*/ 	.byte	0x00, 0xf5, 0x21, 0x00


	//----- nvinfo : EIATTR_SPARSE_MMA_MASK
	.align		4
.L_13:
        /*0038*/ 	.byte	0x03, 0x50
        /*003a*/ 	.short	0x0000


	//----- nvinfo : EIATTR_MAXREG_COUNT
	.align		4
        /*003c*/ 	.byte	0x03, 0x1b
        /*003e*/ 	.short	0x00ff


	//----- nvinfo : EIATTR_MERCURY_ISA_VERSION
	.align		4
        /*0040*/ 	.byte	0x03, 0x5f
        /*0042*/ 	.short	0x0101


	//----- nvinfo : EIATTR_VRC_CTA_INIT_COUNT
	.align		4
        /*0044*/ 	.byte	0x02, 0x4a
	.zero		1
	.zero		1


	//----- nvinfo : EIATTR_EXIT_INSTR_OFFSETS
	.align		4
        /*0048*/ 	.byte	0x04, 0x1c
        /*004a*/ 	.short	(.L_15 - .L_14)


	//   ....[0]....
.L_14:
        /*004c*/ 	.word	0x00000100


	//----- nvinfo : EIATTR_CBANK_PARAM_SIZE
	.align		4
.L_15:
        /*0050*/ 	.byte	0x03, 0x19
        /*0052*/ 	.short	0x0018


	//----- nvinfo : EIATTR_PARAM_CBANK
	.align		4
        /*0054*/ 	.byte	0x04, 0x0a
        /*0056*/ 	.short	(.L_17 - .L_16)
	.align		4
.L_16:
        /*0058*/ 	.word	index@(.nv.constant0._Z9VectorAddPfS_S_)
        /*005c*/ 	.short	0x0380
        /*005e*/ 	.short	0x0018


	//----- nvinfo : EIATTR_SW_WAR
	.align		4
.L_17:
        /*0060*/ 	.byte	0x04, 0x36
        /*0062*/ 	.short	(.L_19 - .L_18)
.L_18:
        /*0064*/ 	.word	0x00000008
.L_19:


//--------------------- .nv.callgraph             --------------------------
	.section	.nv.callgraph,"",@"SHT_CUDA_CALLGRAPH"
	.align	4
	.sectionentsize	8
	.align		4
        /*0000*/ 	.word	0x00000000
	.align		4
        /*0004*/ 	.word	0xffffffff
	.align		4
        /*0008*/ 	.word	0x00000000
	.align		4
        /*000c*/ 	.word	0xfffffffe
	.align		4
        /*0010*/ 	.word	0x00000000
	.align		4
        /*0014*/ 	.word	0xfffffffd
	.align		4
        /*0018*/ 	.word	0x00000000
	.align		4
        /*001c*/ 	.word	0xfffffffc


//--------------------- .text._Z9VectorAddPfS_S_  --------------------------
	.section	.text._Z9VectorAddPfS_S_,"ax",@progbits
	.align	128
        .global         _Z9VectorAddPfS_S_
        .type           _Z9VectorAddPfS_S_,@function
        .size           _Z9VectorAddPfS_S_,(.L_x_1 - _Z9VectorAddPfS_S_)
        .other          _Z9VectorAddPfS_S_,@"STO_CUDA_ENTRY STV_DEFAULT"
_Z9VectorAddPfS_S_:
.text._Z9VectorAddPfS_S_:
[----:B------:R-:W-:Y:S01]  /*0000*/  LDC R1, c[0x0][0x37c] ;  /* 0x0000df00ff017b82 */ /* 0x000fe20000000800 */
[----:B------:R-:W0:Y:S07]  /*0010*/  S2R R0, SR_TID.X ;  /* 0x0000000000007919 */ /* 0x000e2e0000002100 */
[----:B------:R-:W0:Y:S01]  /*0020*/  S2UR UR6, SR_CTAID.X ;  /* 0x00000000000679c3 */ /* 0x000e220000002500 */
[----:B------:R-:W1:Y:S07]  /*0030*/  LDCU.64 UR4, c[0x0][0x358] ;  /* 0x00006b00ff0477ac */ /* 0x000e6e0008000a00 */
[----:B------:R-:W0:Y:S08]  /*0040*/  LDC R9, c[0x0][0x360] ;  /* 0x0000d800ff097b82 */ /* 0x000e300000000800 */
[----:B------:R-:W2:Y:S08]  /*0050*/  LDC.64 R2, c[0x0][0x380] ;  /* 0x0000e000ff027b82 */ /* 0x000eb00000000a00 */
[----:B------:R-:W3:Y:S01]  /*0060*/  LDC.64 R4, c[0x0][0x388] ;  /* 0x0000e200ff047b82 */ /* 0x000ee20000000a00 */
[----:B0-----:R-:W-:-:S07]  /*0070*/  IMAD R9, R9, UR6, R0 ;  /* 0x0000000609097c24 */ /* 0x001fce000f8e0200 */
[----:B------:R-:W0:Y:S01]  /*0080*/  LDC.64 R6, c[0x0][0x390] ;  /* 0x0000e400ff067b82 */ /* 0x000e220000000a00 */
[----:B--2---:R-:W-:-:S06]  /*0090*/  IMAD.WIDE R2, R9, 0x4, R2 ;  /* 0x0000000409027825 */ /* 0x004fcc00078e0202 */
[----:B-1----:R-:W2:Y:S01]  /*00a0*/  LDG.E R2, desc[UR4][R2.64] ;  /* 0x0000000402027981 */ /* 0x002ea2000c1e1900 */
[----:B---3--:R-:W-:-:S06]  /*00b0*/  IMAD.WIDE R4, R9, 0x4, R4 ;  /* 0x0000000409047825 */ /* 0x008fcc00078e0204 */
[----:B------:R-:W2:Y:S01]  /*00c0*/  LDG.E R5, desc[UR4][R4.64] ;  /* 0x0000000404057981 */ /* 0x000ea2000c1e1900 */
[----:B0-----:R-:W-:-:S04]  /*00d0*/  IMAD.WIDE R6, R9, 0x4, R6 ;  /* 0x0000000409067825 */ /* 0x001fc800078e0206 */
[----:B--2---:R-:W-:-:S05]  /*00e0*/  FADD R9, R2, R5 ;  /* 0x0000000502097221 */ /* 0x004fca0000000000 */
[----:B------:R-:W-:Y:S01]  /*00f0*/  STG.E desc[UR4][R6.64], R9 ;  /* 0x0000000906007986 */ /* 0x000fe2000c101904 */
[----:B------:R-:W-:Y:S05]  /*0100*/  EXIT ;  /* 0x000000000000794d */ /* 0x000fea0003800000 */
.L_x_0:
[----:B------:R-:W-:-:S00]  /*0110*/  BRA `(.L_x_0) ;  /* 0xfffffffc00fc7947 */ /* 0x000fc0000383ffff */
[----:B------:R-:W-:-:S00]  /*0120*/  NOP ;  /* 0x0000000000007918 */ /* 0x000fc00000000000 */
        /* <DEDUP_REMOVED lines=13> */
.L_x_1:


//--------------------- .nv.shared.reserved.0     --------------------------
	.section	.nv.shared.reserved.0,"aw",@nobits
	.weak		__nv_reservedSMEM_offset_0_alias
	.size		__nv_reservedSMEM_offset_0_alias, 0, 64
	.other		__nv_reservedSMEM_offset_0_alias,@"STO_CUDA_RESERVED_SHARED STV_DEFAULT"
__nv_reservedSMEM_offset_0_alias:
	.zero		0
	.zero		64


//--------------------- .nv.constant0._Z9VectorAddPfS_S_ --------------------------
	.section	.nv.constant0._Z9VectorAddPfS_S_,"a",@progbits
	.sectionflags	@""
	.align	4
.nv.constant0._Z9VectorAddPfS_S_:
	.zero		920


//--------------------- SYMBOLS --------------------------

	.type		.nv.reservedSmem.offset0,@object
	.size		.nv.reservedSmem.offset0,0x4
